	.headerflags	@"EF_CUDA_TEXMODE_UNIFIED EF_CUDA_64BIT_ADDRESS EF_CUDA_SM86 EF_CUDA_VIRTUAL_SM(EF_CUDA_SM86)"
	.elftype	@"ET_EXEC"


//--------------------- .nv.info                  --------------------------
	.section	.nv.info,"",@"SHT_CUDA_INFO"
	.align	4


	//----- nvinfo : EIATTR_REGCOUNT
	.align		4
        /*0000*/ 	.byte	0x04, 0x2f
        /*0002*/ 	.short	(.L_2 - .L_1)
	.align		4
.L_1:
        /*0004*/ 	.word	index@(triton_per_fused_add_mean_mul_pow_rsqrt_2)
        /*0008*/ 	.word	0x00000017


	//----- nvinfo : EIATTR_FRAME_SIZE
	.align		4
.L_2:
        /*000c*/ 	.byte	0x04, 0x11
        /*000e*/ 	.short	(.L_4 - .L_3)
	.align		4
.L_3:
        /*0010*/ 	.word	index@(triton_per_fused_add_mean_mul_pow_rsqrt_2)
        /*0014*/ 	.word	0x00000000


	//----- nvinfo : EIATTR_MIN_STACK_SIZE
	.align		4
.L_4:
        /*0018*/ 	.byte	0x04, 0x12
        /*001a*/ 	.short	(.L_6 - .L_5)
	.align		4
.L_5:
        /*001c*/ 	.word	index@(triton_per_fused_add_mean_mul_pow_rsqrt_2)
        /*0020*/ 	.word	0x00000000
.L_6:


//--------------------- .nv.info.triton_per_fused_add_mean_mul_pow_rsqrt_2 --------------------------
	.section	.nv.info.triton_per_fused_add_mean_mul_pow_rsqrt_2,"",@"SHT_CUDA_INFO"
	.sectionflags	@""
	.align	4


	//----- nvinfo : EIATTR_CUDA_API_VERSION
	.align		4
        /*0000*/ 	.byte	0x04, 0x37
        /*0002*/ 	.short	(.L_8 - .L_7)
.L_7:
        /*0004*/ 	.word	0x00000080


	//----- nvinfo : EIATTR_SW2861232_WAR
	.align		4
.L_8:
        /*0008*/ 	.byte	0x01, 0x35
	.zero		2


	//----- nvinfo : EIATTR_PARAM_CBANK
	.align		4
        /*000c*/ 	.byte	0x04, 0x0a
        /*000e*/ 	.short	(.L_10 - .L_9)
	.align		4
.L_9:
        /*0010*/ 	.word	index@(.nv.constant0.triton_per_fused_add_mean_mul_pow_rsqrt_2)
        /*0014*/ 	.short	0x0160
        /*0016*/ 	.short	0x0030


	//----- nvinfo : EIATTR_CBANK_PARAM_SIZE
	.align		4
.L_10:
        /*0018*/ 	.byte	0x03, 0x19
        /*001a*/ 	.short	0x0030


	//----- nvinfo : EIATTR_KPARAM_INFO
	.align		4
        /*001c*/ 	.byte	0x04, 0x17
        /*001e*/ 	.short	(.L_12 - .L_11)
.L_11:
        /*0020*/ 	.word	0x00000000
        /*0024*/ 	.short	0x0006
        /*0026*/ 	.short	0x0028
        /*0028*/ 	.byte	0x00, 0xf4, 0x21, 0x00


	//----- nvinfo : EIATTR_KPARAM_INFO
	.align		4
.L_12:
        /*002c*/ 	.byte	0x04, 0x17
        /*002e*/ 	.short	(.L_14 - .L_13)
.L_13:
        /*0030*/ 	.word	0x00000000
        /*0034*/ 	.short	0x0005
        /*0036*/ 	.short	0x0024
        /*0038*/ 	.byte	0x00, 0xf0, 0x11, 0x00


	//----- nvinfo : EIATTR_KPARAM_INFO
	.align		4
.L_14:
        /*003c*/ 	.byte	0x04, 0x17
        /*003e*/ 	.short	(.L_16 - .L_15)
.L_15:
        /*0040*/ 	.word	0x00000000
        /*0044*/ 	.short	0x0004
        /*0046*/ 	.short	0x0020
        /*0048*/ 	.byte	0x00, 0xf0, 0x11, 0x00


	//----- nvinfo : EIATTR_KPARAM_INFO
	.align		4
.L_16:
        /*004c*/ 	.byte	0x04, 0x17
        /*004e*/ 	.short	(.L_18 - .L_17)
.L_17:
        /*0050*/ 	.word	0x00000000
        /*0054*/ 	.short	0x0003
        /*0056*/ 	.short	0x0018
        /*0058*/ 	.byte	0x00, 0xf4, 0x21, 0x00


	//----- nvinfo : EIATTR_KPARAM_INFO
	.align		4
.L_18:
        /*005c*/ 	.byte	0x04, 0x17
        /*005e*/ 	.short	(.L_20 - .L_19)
.L_19:
        /*0060*/ 	.word	0x00000000
        /*0064*/ 	.short	0x0002
        /*0066*/ 	.short	0x0010
        /*0068*/ 	.byte	0x00, 0xf4, 0x21, 0x00


	//----- nvinfo : EIATTR_KPARAM_INFO
	.align		4
.L_20:
        /*006c*/ 	.byte	0x04, 0x17
        /*006e*/ 	.short	(.L_22 - .L_21)
.L_21:
        /*0070*/ 	.word	0x00000000
        /*0074*/ 	.short	0x0001
        /*0076*/ 	.short	0x0008
        /*0078*/ 	.byte	0x00, 0xf4, 0x21, 0x00


	//----- nvinfo : EIATTR_KPARAM_INFO
	.align		4
.L_22:
        /*007c*/ 	.byte	0x04, 0x17
        /*007e*/ 	.short	(.L_24 - .L_23)
.L_23:
        /*0080*/ 	.word	0x00000000
        /*0084*/ 	.short	0x0000
        /*0086*/ 	.short	0x0000
        /*0088*/ 	.byte	0x00, 0xf4, 0x21, 0x00


	//----- nvinfo : EIATTR_MAXREG_COUNT
	.align		4
.L_24:
        /*008c*/ 	.byte	0x03, 0x1b
        /*008e*/ 	.short	0x00ff


	//----- nvinfo : EIATTR_COOP_GROUP_MASK_REGIDS
	.align		4
        /*0090*/ 	.byte	0x04, 0x29
        /*0092*/ 	.short	(.L_26 - .L_25)


	//   ....[0]....
.L_25:
        /*0094*/ 	.word	0xffffffff


	//   ....[1]....
        /*0098*/ 	.word	0xffffffff


	//   ....[2]....
        /*009c*/ 	.word	0xffffffff


	//   ....[3]....
        /*00a0*/ 	.word	0xffffffff


	//   ....[4]....
        /*00a4*/ 	.word	0xffffffff


	//   ....[5]....
        /*00a8*/ 	.word	0xffffffff


	//   ....[6]....
        /*00ac*/ 	.word	0xffffffff


	//----- nvinfo : EIATTR_COOP_GROUP_INSTR_OFFSETS
	.align		4
.L_26:
        /*00b0*/ 	.byte	0x04, 0x28
        /*00b2*/ 	.short	(.L_28 - .L_27)


	//   ....[0]....
.L_27:
        /*00b4*/ 	.word	0x00000230


	//   ....[1]....
        /*00b8*/ 	.word	0x00000280


	//   ....[2]....
        /*00bc*/ 	.word	0x000002a0


	//   ....[3]....
        /*00c0*/ 	.word	0x000002d0


	//   ....[4]....
        /*00c4*/ 	.word	0x000002f0


	//   ....[5]....
        /*00c8*/ 	.word	0x00000350


	//   ....[6]....
        /*00cc*/ 	.word	0x00000370


	//----- nvinfo : EIATTR_EXIT_INSTR_OFFSETS
	.align		4
.L_28:
        /*00d0*/ 	.byte	0x04, 0x1c
        /*00d2*/ 	.short	(.L_30 - .L_29)


	//   ....[0]....
.L_29:
        /*00d4*/ 	.word	0x00000480


	//   ....[1]....
        /*00d8*/ 	.word	0x000004a0


	//----- nvinfo : EIATTR_REQNTID
	.align		4
.L_30:
        /*00dc*/ 	.byte	0x04, 0x10
        /*00de*/ 	.short	(.L_32 - .L_31)
.L_31:
        /*00e0*/ 	.word	0x00000080
        /*00e4*/ 	.word	0x00000001
        /*00e8*/ 	.word	0x00000001
.L_32:


//--------------------- .nv.callgraph             --------------------------
	.section	.nv.callgraph,"",@"SHT_CUDA_CALLGRAPH"
	.align	4
	.sectionentsize	8
	.align		4
        /*0000*/ 	.word	0x00000000
	.align		4
        /*0004*/ 	.word	0xffffffff
	.align		4
        /*0008*/ 	.word	0x00000000
	.align		4
        /*000c*/ 	.word	0xfffffffe
	.align		4
        /*0010*/ 	.word	0x00000000
	.align		4
        /*0014*/ 	.word	0xfffffffd
	.align		4
        /*0018*/ 	.word	0x00000000
	.align		4
        /*001c*/ 	.word	0xfffffffc


//--------------------- .nv.rel.action            --------------------------
	.section	.nv.rel.action,"",@"SHT_CUDA_RELOCINFO"
	.align	8
	.sectionentsize	8
        /*0000*/ 	.byte	0x73, 0x00, 0x00, 0x00, 0x00, 0x00, 0x00, 0x00, 0x00, 0x00, 0x00, 0x11, 0x25, 0x00, 0x05, 0x36


//--------------------- .nv.constant4             --------------------------
	.section	.nv.constant4,"a",@progbits
	.align	8
	.align		8
.nv.constant4:
        /*0000*/ 	.dword	_$_str


//--------------------- .nv.constant0.triton_per_fused_add_mean_mul_pow_rsqrt_2 --------------------------
	.section	.nv.constant0.triton_per_fused_add_mean_mul_pow_rsqrt_2,"a",@progbits
	.sectionflags	@""
	.align	4
.nv.constant0.triton_per_fused_add_mean_mul_pow_rsqrt_2:
	.zero		400


//--------------------- .text.triton_per_fused_add_mean_mul_pow_rsqrt_2 --------------------------
	.section	.text.triton_per_fused_add_mean_mul_pow_rsqrt_2,"ax",@progbits
	.sectionflags	@"SHF_BARRIERS=1"
	.sectioninfo	@"SHI_REGISTERS=23"
	.align	128
        .global         triton_per_fused_add_mean_mul_pow_rsqrt_2
        .type           triton_per_fused_add_mean_mul_pow_rsqrt_2,@function
        .size           triton_per_fused_add_mean_mul_pow_rsqrt_2,(.L_x_1 - triton_per_fused_add_mean_mul_pow_rsqrt_2)
        .other          triton_per_fused_add_mean_mul_pow_rsqrt_2,@"STO_CUDA_ENTRY STV_DEFAULT"
triton_per_fused_add_mean_mul_pow_rsqrt_2:
.text.triton_per_fused_add_mean_mul_pow_rsqrt_2:
[----:B------:R-:W-:Y:S02]  /*0000*/  MOV R1, c[0x0][0x28] ;  /* 0x00000a0000017a02 */ /* 0x000fe40000000f00 */
[----:B------:R-:W0:Y:S01]  /*0010*/  S2R R0, SR_TID.X ;  /* 0x0000000000007919 */ /* 0x000e220000002100 */
[----:B------:R-:W-:Y:S01]  /*0020*/  CS2R R4, SRZ ;  /* 0x0000000000047805 */ /* 0x000fe2000001ff00 */
[----:B------:R-:W-:Y:S01]  /*0030*/  CS2R R6, SRZ ;  /* 0x0000000000067805 */ /* 0x000fe2000001ff00 */
[----:B------:R-:W-:Y:S01]  /*0040*/  CS2R R10, SRZ ;  /* 0x00000000000a7805 */ /* 0x000fe2000001ff00 */
[----:B------:R-:W1:Y:S01]  /*0050*/  S2R R9, SR_CTAID.X ;  /* 0x0000000000097919 */ /* 0x000e620000002500 */
[----:B------:R-:W-:Y:S01]  /*0060*/  ULDC.64 UR4, c[0x0][0x118] ;  /* 0x0000460000047ab9 */ /* 0x000fe20000000a00 */
[----:B0-----:R-:W-:-:S04]  /*0070*/  SHF.L.U32 R3, R0, 0x2, RZ ;  /* 0x0000000200037819 */ /* 0x001fc800000006ff */
[----:B------:R-:W-:Y:S02]  /*0080*/  LOP3.LUT R20, R3, 0x1fc, RZ, 0xc0, !PT ;  /* 0x000001fc03147812 */ /* 0x000fe400078ec0ff */
[----:B------:R-:W-:Y:S02]  /*0090*/  MOV R3, 0x4 ;  /* 0x0000000400037802 */ /* 0x000fe40000000f00 */
[----:B------:R-:W-:Y:S01]  /*00a0*/  ISETP.GE.U32.AND P0, PT, R20, 0x180, PT ;  /* 0x000001801400780c */ /* 0x000fe20003f06070 */
[----:B-1----:R-:W-:Y:S02]  /*00b0*/  IMAD R12, R9, 0x180, R20 ;  /* 0x00000180090c7824 */ /* 0x002fe400078e0214 */
[----:B------:R-:W-:Y:S02]  /*00c0*/  CS2R R8, SRZ ;  /* 0x0000000000087805 */ /* 0x000fe4000001ff00 */
[----:B------:R-:W-:-:S04]  /*00d0*/  IMAD.WIDE R14, R12, R3, c[0x0][0x160] ;  /* 0x000058000c0e7625 */ /* 0x000fc800078e0203 */
[----:B------:R-:W-:-:S04]  /*00e0*/  IMAD.WIDE R16, R12, R3, c[0x0][0x168] ;  /* 0x00005a000c107625 */ /* 0x000fc800078e0203 */
[----:B------:R0:W2:Y:S04]  /*00f0*/  @!P0 LDG.E.128 R4, [R14.64] ;  /* 0x000000040e048981 */ /* 0x0000a8000c1e1d00 */
[----:B------:R-:W2:Y:S01]  /*0100*/  @!P0 LDG.E.128 R8, [R16.64] ;  /* 0x0000000410088981 */ /* 0x000ea2000c1e1d00 */
[----:B------:R-:W-:Y:S02]  /*0110*/  @!P0 MOV R18, 0x0 ;  /* 0x0000000000128802 */ /* 0x000fe40000000f00 */
[----:B------:R-:W-:Y:S02]  /*0120*/  @!P0 MOV R19, 0x14f00000 ;  /* 0x14f0000000138802 */ /* 0x000fe40000000f00 */
[----:B------:R-:W1:Y:S01]  /*0130*/  @!P0 R2UR UR6, R18 ;  /* 0x00000000120683c2 */ /* 0x000e6200000e0000 */
[----:B0-----:R-:W-:-:S07]  /*0140*/  IMAD.WIDE.U32 R14, R20, R3, c[0x0][0x170] ;  /* 0x00005c00140e7625 */ /* 0x001fce00078e0003 */
[----:B------:R-:W1:Y:S01]  /*0150*/  @!P0 R2UR UR7, R19 ;  /* 0x00000000130783c2 */ /* 0x000e6200000e0000 */
[C---:B------:R-:W-:Y:S02]  /*0160*/  LOP3.LUT P1, RZ, R0.reuse, 0x1f, RZ, 0xc0, !PT ;  /* 0x0000001f00ff7812 */ /* 0x040fe4000782c0ff */
[----:B------:R-:W-:Y:S01]  /*0170*/  ISETP.GE.U32.AND P2, PT, R0, 0x4, PT ;  /* 0x000000040000780c */ /* 0x000fe20003f46070 */
[----:B--2---:R-:W-:Y:S01]  /*0180*/  FADD R9, R9, R5 ;  /* 0x0000000509097221 */ /* 0x004fe20000000000 */
[----:B------:R-:W-:Y:S01]  /*0190*/  FADD R8, R8, R4 ;  /* 0x0000000408087221 */ /* 0x000fe20000000000 */
[----:B------:R-:W-:Y:S01]  /*01a0*/  FADD R10, R10, R6 ;  /* 0x000000060a0a7221 */ /* 0x000fe20000000000 */
[----:B------:R-:W-:Y:S01]  /*01b0*/  FADD R11, R11, R7 ;  /* 0x000000070b0b7221 */ /* 0x000fe20000000000 */
[----:B------:R-:W-:Y:S01]  /*01c0*/  FMUL R5, R9, R9 ;  /* 0x0000000909057220 */ /* 0x000fe20000400000 */
[----:B------:R-:W-:-:S03]  /*01d0*/  CS2R R6, SRZ ;  /* 0x0000000000067805 */ /* 0x000fc6000001ff00 */
[----:B------:R-:W-:-:S04]  /*01e0*/  FFMA R5, R8, R8, R5 ;  /* 0x0000000808057223 */ /* 0x000fc80000000005 */
[----:B------:R-:W-:-:S04]  /*01f0*/  FFMA R4, R10, R10, R5 ;  /* 0x0000000a0a047223 */ /* 0x000fc80000000005 */
[----:B------:R-:W-:-:S05]  /*0200*/  FFMA R4, R11, R11, R4 ;  /* 0x0000000b0b047223 */ /* 0x000fca0000000004 */
[----:B------:R-:W-:Y:S02]  /*0210*/  FSEL R13, R4, RZ, !P0 ;  /* 0x000000ff040d7208 */ /* 0x000fe40004000000 */
[----:B------:R-:W-:-:S03]  /*0220*/  CS2R R4, SRZ ;  /* 0x0000000000047805 */ /* 0x000fc6000001ff00 */
[----:B------:R-:W0:Y:S04]  /*0230*/  SHFL.BFLY PT, R16, R13, 0x10, 0x1f ;  /* 0x0e001f000d107f89 */ /* 0x000e2800000e0000 */
[----:B-1----:R1:W2:Y:S02]  /*0240*/  @!P0 LDG.E.EL.128 R4, desc[UR6][R14.64] ;  /* 0x000000060e048981 */ /* 0x0022a4200c2e1d00 */
[----:B-1----:R-:W-:-:S04]  /*0250*/  SHF.R.U32.HI R14, RZ, 0x3, R0 ;  /* 0x00000003ff0e7819 */ /* 0x002fc80000011600 */
[----:B------:R-:W-:Y:S01]  /*0260*/  LOP3.LUT R14, R14, 0xc, RZ, 0xc0, !PT ;  /* 0x0000000c0e0e7812 */ /* 0x000fe200078ec0ff */
[----:B0-----:R-:W-:-:S05]  /*0270*/  FADD R16, R13, R16 ;  /* 0x000000100d107221 */ /* 0x001fca0000000000 */
[----:B------:R-:W0:Y:S02]  /*0280*/  SHFL.BFLY PT, R17, R16, 0x8, 0x1f ;  /* 0x0d001f0010117f89 */ /* 0x000e2400000e0000 */
[----:B0-----:R-:W-:-:S05]  /*0290*/  FADD R17, R16, R17 ;  /* 0x0000001110117221 */ /* 0x001fca0000000000 */
[----:B------:R-:W0:Y:S02]  /*02a0*/  SHFL.BFLY PT, R18, R17, 0x4, 0x1f ;  /* 0x0c801f0011127f89 */ /* 0x000e2400000e0000 */
[----:B0-----:R-:W-:Y:S01]  /*02b0*/  FADD R18, R17, R18 ;  /* 0x0000001211127221 */ /* 0x001fe20000000000 */
[----:B------:R-:W-:-:S04]  /*02c0*/  MOV R17, 0x3b2aaaab ;  /* 0x3b2aaaab00117802 */ /* 0x000fc80000000f00 */
[----:B------:R-:W0:Y:S02]  /*02d0*/  SHFL.BFLY PT, R13, R18, 0x2, 0x1f ;  /* 0x0c401f00120d7f89 */ /* 0x000e2400000e0000 */
[----:B0-----:R-:W-:-:S05]  /*02e0*/  FADD R13, R18, R13 ;  /* 0x0000000d120d7221 */ /* 0x001fca0000000000 */
[----:B------:R-:W0:Y:S02]  /*02f0*/  SHFL.BFLY PT, R20, R13, 0x1, 0x1f ;  /* 0x0c201f000d147f89 */ /* 0x000e2400000e0000 */
[----:B0-----:R-:W-:-:S05]  /*0300*/  FADD R19, R13, R20 ;  /* 0x000000140d137221 */ /* 0x001fca0000000000 */
[----:B------:R-:W-:Y:S04]  /*0310*/  @!P1 STS [R14], R19 ;  /* 0x000000130e009388 */ /* 0x000fe80000000800 */
[----:B------:R-:W-:Y:S01]  /*0320*/  BAR.SYNC.DEFER_BLOCKING 0x0 ;  /* 0x0000000000007b1d */ /* 0x000fe20000010000 */
[----:B------:R-:W-:-:S05]  /*0330*/  ISETP.NE.AND P1, PT, R0, RZ, PT ;  /* 0x000000ff0000720c */ /* 0x000fca0003f25270 */
[----:B------:R-:W0:Y:S04]  /*0340*/  @!P2 LDS R2, [R0.X4] ;  /* 0x000000000002a984 */ /* 0x000e280000004800 */
[----:B0-----:R-:W0:Y:S02]  /*0350*/  SHFL.BFLY PT, R15, R2, 0x2, 0x1f ;  /* 0x0c401f00020f7f89 */ /* 0x001e2400000e0000 */
[----:B0-----:R-:W-:-:S05]  /*0360*/  FADD R15, R2, R15 ;  /* 0x0000000f020f7221 */ /* 0x001fca0000000000 */
[----:B------:R-:W0:Y:S02]  /*0370*/  SHFL.BFLY PT, R16, R15, 0x1, 0x1f ;  /* 0x0c201f000f107f89 */ /* 0x000e2400000e0000 */
[----:B0-----:R-:W-:-:S05]  /*0380*/  FADD R13, R15, R16 ;  /* 0x000000100f0d7221 */ /* 0x001fca0000000000 */
[----:B------:R0:W-:Y:S04]  /*0390*/  @!P1 STS [R0.X4], R13 ;  /* 0x0000000d00009388 */ /* 0x0001e80000004800 */
[----:B------:R-:W-:Y:S01]  /*03a0*/  BAR.SYNC.DEFER_BLOCKING 0x0 ;  /* 0x0000000000007b1d */ /* 0x000fe20000010000 */
[----:B0-----:R-:W-:-:S05]  /*03b0*/  IMAD.WIDE R12, R12, R3, c[0x0][0x178] ;  /* 0x00005e000c0c7625 */ /* 0x001fca00078e0203 */
[----:B------:R-:W0:Y:S02]  /*03c0*/  LDS R16, [RZ] ;  /* 0x00000000ff107984 */ /* 0x000e240000000800 */
[----:B0-----:R-:W-:-:S04]  /*03d0*/  FADD R16, RZ, R16 ;  /* 0x00000010ff107221 */ /* 0x001fc80000000000 */
[----:B------:R-:W-:-:S06]  /*03e0*/  FFMA R16, R16, R17, 9.9999999747524270788e-07 ;  /* 0x358637bd10107423 */ /* 0x000fcc0000000011 */
[----:B------:R-:W0:Y:S02]  /*03f0*/  MUFU.RSQ R16, R16 ;  /* 0x0000001000107308 */ /* 0x000e240000001400 */
[-C--:B0-----:R-:W-:Y:S01]  /*0400*/  FMUL R17, R8, R16.reuse ;  /* 0x0000001008117220 */ /* 0x081fe20000400000 */
[-C--:B------:R-:W-:Y:S01]  /*0410*/  FMUL R2, R9, R16.reuse ;  /* 0x0000001009027220 */ /* 0x080fe20000400000 */
[-C--:B------:R-:W-:Y:S01]  /*0420*/  FMUL R9, R10, R16.reuse ;  /* 0x000000100a097220 */ /* 0x080fe20000400000 */
[----:B------:R-:W-:Y:S01]  /*0430*/  FMUL R8, R11, R16 ;  /* 0x000000100b087220 */ /* 0x000fe20000400000 */
[----:B--2---:R-:W-:Y:S01]  /*0440*/  FMUL R4, R17, R4 ;  /* 0x0000000411047220 */ /* 0x004fe20000400000 */
[----:B------:R-:W-:Y:S01]  /*0450*/  FMUL R5, R2, R5 ;  /* 0x0000000502057220 */ /* 0x000fe20000400000 */
[----:B------:R-:W-:Y:S01]  /*0460*/  FMUL R6, R9, R6 ;  /* 0x0000000609067220 */ /* 0x000fe20000400000 */
[----:B------:R-:W-:Y:S01]  /*0470*/  FMUL R7, R8, R7 ;  /* 0x0000000708077220 */ /* 0x000fe20000400000 */
[----:B------:R-:W-:Y:S06]  /*0480*/  @P0 EXIT ;  /* 0x000000000000094d */ /* 0x000fec0003800000 */
[----:B------:R-:W-:Y:S01]  /*0490*/  STG.E.128 [R12.64], R4 ;  /* 0x000000040c007986 */ /* 0x000fe2000c101d04 */
[----:B------:R-:W-:Y:S05]  /*04a0*/  EXIT ;  /* 0x000000000000794d */ /* 0x000fea0003800000 */
.L_x_0:
[----:B------:R-:W-:-:S00]  /*04b0*/  BRA `(.L_x_0) ;  /* 0xfffffff000007947 */ /* 0x000fc0000383ffff */
[----:B------:R-:W-:-:S00]  /*04c0*/  NOP ;  /* 0x0000000000007918 */ /* 0x000fc00000000000 */
        /* <DEDUP_REMOVED lines=11> */
.L_x_1:


//--------------------- .nv.global.init           --------------------------
	.section	.nv.global.init,"aw",@progbits
.nv.global.init:
	.type		_$_str,@object
	.size		_$_str,(.L_0 - _$_str)
_$_str:
        /*0000*/ 	.byte	0x5f, 0x5f, 0x43, 0x55, 0x44, 0x41, 0x5f, 0x46, 0x54, 0x5a, 0x00
.L_0:


//--------------------- .nv.shared.triton_per_fused_add_mean_mul_pow_rsqrt_2 --------------------------
	.section	.nv.shared.triton_per_fused_add_mean_mul_pow_rsqrt_2,"aw",@nobits
	.sectionflags	@""
	.align	16
